//
// Generated by NVIDIA NVVM Compiler
//
// Compiler Build ID: CL-36424714
// Cuda compilation tools, release 13.0, V13.0.88
// Based on NVVM 20.0.0
//

.version 9.0
.target sm_100
.address_size 64

	// .globl	_Z6kernelPiii

.visible .entry _Z6kernelPiii(
	.param .u64 .ptr .align 1 _Z6kernelPiii_param_0,
	.param .u32 _Z6kernelPiii_param_1,
	.param .u32 _Z6kernelPiii_param_2
)
{
	.reg .b32 	%r<13>;
	.reg .b64 	%rd<5>;

	ld.param.u64 	%rd1, [_Z6kernelPiii_param_0];
	ld.param.u32 	%r1, [_Z6kernelPiii_param_1];
	cvta.to.global.u64 	%rd2, %rd1;
	mov.u32 	%r2, %ctaid.x;
	mov.u32 	%r3, %ntid.x;
	mov.u32 	%r4, %tid.x;
	mad.lo.s32 	%r5, %r2, %r3, %r4;
	mov.u32 	%r6, %ctaid.y;
	mov.u32 	%r7, %ntid.y;
	mov.u32 	%r8, %tid.y;
	mad.lo.s32 	%r9, %r6, %r7, %r8;
	mad.lo.s32 	%r10, %r1, %r9, %r5;
	mul.wide.s32 	%rd3, %r10, 4;
	add.s64 	%rd4, %rd2, %rd3;
	ld.global.u32 	%r11, [%rd4];
	add.s32 	%r12, %r11, 1;
	st.global.u32 	[%rd4], %r12;
	ret;

}


// ===== COMPILED SASS (sm_100) =====

	.target	sm_100

	.elftype	@"ET_EXEC"


//--------------------- .note.nv.tkinfo           --------------------------
	.section	.note.nv.tkinfo,"",@"SHT_NOTE"
	.sectionflags	@"SHF_NOTE_NV_TKINFO"
	.tkinfo
        /*0018*/ 	.word	0x00000002
        /*0030*/ 	.string	""
        /*0030*/ 	.string	"ptxas"
        /*0030*/ 	.string	"Cuda compilation tools, release 13.0, V13.0.88"
        /*0030*/ 	.string	"Build cuda_13.0.r13.0/compiler.36424714_0"
        /*0030*/ 	.string	"-arch sm_100 -m 64 "



//--------------------- .note.nv.cuinfo           --------------------------
	.section	.note.nv.cuinfo,"",@"SHT_NOTE"
	.sectionflags	@"SHF_NOTE_NV_CUINFO"
        /*0018*/ 	.short	0x0002
        /*001a*/ 	.short	0x0064
        /*001c*/ 	.short	0x0082
	.zero		2


//--------------------- .nv.info                  --------------------------
	.section	.nv.info,"",@"SHT_CUDA_INFO"
	.align	4


	//----- nvinfo : EIATTR_REGCOUNT
	.align		4
        /*0000*/ 	.byte	0x04, 0x2f
        /*0002*/ 	.short	(.L_1 - .L_0)
	.align		4
.L_0:
        /*0004*/ 	.word	index@(_Z6kernelPiii)
        /*0008*/ 	.word	0x0000000a


	//----- nvinfo : EIATTR_FRAME_SIZE
	.align		4
.L_1:
        /*000c*/ 	.byte	0x04, 0x11
        /*000e*/ 	.short	(.L_3 - .L_2)
	.align		4
.L_2:
        /*0010*/ 	.word	index@(_Z6kernelPiii)
        /*0014*/ 	.word	0x00000000


	//----- nvinfo : EIATTR_MIN_STACK_SIZE
	.align		4
.L_3:
        /*0018*/ 	.byte	0x04, 0x12
        /*001a*/ 	.short	(.L_5 - .L_4)
	.align		4
.L_4:
        /*001c*/ 	.word	index@(_Z6kernelPiii)
        /*0020*/ 	.word	0x00000000
.L_5:


//--------------------- .nv.compat                --------------------------
	.section	.nv.compat,"",@"SHT_CUDA_COMPAT_INFO"
	.align	4
        /*0000*/ 	.byte	0x02, 0x09, 0x00, 0x00, 0x02, 0x02, 0x01, 0x00, 0x02, 0x05, 0x05, 0x00, 0x03, 0x07, 0x01, 0x01
        /*0010*/ 	.byte	0x02, 0x03, 0x00, 0x00, 0x02, 0x06, 0x01, 0x00, 0x04, 0x0b, 0x08, 0x00, 0x09, 0x00, 0x00, 0x00
        /*0020*/ 	.byte	0x00, 0x00, 0x00, 0x00


//--------------------- .nv.info._Z6kernelPiii    --------------------------
	.section	.nv.info._Z6kernelPiii,"",@"SHT_CUDA_INFO"
	.sectionflags	@""
	.align	4


	//----- nvinfo : EIATTR_CUDA_API_VERSION
	.align		4
        /*0000*/ 	.byte	0x04, 0x37
        /*0002*/ 	.short	(.L_7 - .L_6)
.L_6:
        /*0004*/ 	.word	0x00000082


	//----- nvinfo : EIATTR_KPARAM_INFO
	.align		4
.L_7:
        /*0008*/ 	.byte	0x04, 0x17
        /*000a*/ 	.short	(.L_9 - .L_8)
.L_8:
        /*000c*/ 	.word	0x00000000
        /*0010*/ 	.short	0x0002
        /*0012*/ 	.short	0x000c
        /*0014*/ 	.byte	0x00, 0xf0, 0x11, 0x00


	//----- nvinfo : EIATTR_KPARAM_INFO
	.align		4
.L_9:
        /*0018*/ 	.byte	0x04, 0x17
        /*001a*/ 	.short	(.L_11 - .L_10)
.L_10:
        /*001c*/ 	.word	0x00000000
        /*0020*/ 	.short	0x0001
        /*0022*/ 	.short	0x0008
        /*0024*/ 	.byte	0x00, 0xf0, 0x11, 0x00


	//----- nvinfo : EIATTR_KPARAM_INFO
	.align		4
.L_11:
        /*0028*/ 	.byte	0x04, 0x17
        /*002a*/ 	.short	(.L_13 - .L_12)
.L_12:
        /*002c*/ 	.word	0x00000000
        /*0030*/ 	.short	0x0000
        /*0032*/ 	.short	0x0000
        /*0034*/ 	.byte	0x00, 0xf5, 0x21, 0x00


	//----- nvinfo : EIATTR_SPARSE_MMA_MASK
	.align		4
.L_13:
        /*0038*/ 	.byte	0x03, 0x50
        /*003a*/ 	.short	0x0000


	//----- nvinfo : EIATTR_MAXREG_COUNT
	.align		4
        /*003c*/ 	.byte	0x03, 0x1b
        /*003e*/ 	.short	0x00ff


	//----- nvinfo : EIATTR_MERCURY_ISA_VERSION
	.align		4
        /*0040*/ 	.byte	0x03, 0x5f
        /*0042*/ 	.short	0x0101


	//----- nvinfo : EIATTR_VRC_CTA_INIT_COUNT
	.align		4
        /*0044*/ 	.byte	0x02, 0x4a
	.zero		1
	.zero		1


	//----- nvinfo : EIATTR_EXIT_INSTR_OFFSETS
	.align		4
        /*0048*/ 	.byte	0x04, 0x1c
        /*004a*/ 	.short	(.L_15 - .L_14)


	//   ....[0]....
.L_14:
        /*004c*/ 	.word	0x00000110


	//----- nvinfo : EIATTR_CBANK_PARAM_SIZE
	.align		4
.L_15:
        /*0050*/ 	.byte	0x03, 0x19
        /*0052*/ 	.short	0x0010


	//----- nvinfo : EIATTR_PARAM_CBANK
	.align		4
        /*0054*/ 	.byte	0x04, 0x0a
        /*0056*/ 	.short	(.L_17 - .L_16)
	.align		4
.L_16:
        /*0058*/ 	.word	index@(.nv.constant0._Z6kernelPiii)
        /*005c*/ 	.short	0x0380
        /*005e*/ 	.short	0x0010


	//----- nvinfo : EIATTR_SW_WAR
	.align		4
.L_17:
        /*0060*/ 	.byte	0x04, 0x36
        /*0062*/ 	.short	(.L_19 - .L_18)
.L_18:
        /*0064*/ 	.word	0x00000008
.L_19:


//--------------------- .nv.callgraph             --------------------------
	.section	.nv.callgraph,"",@"SHT_CUDA_CALLGRAPH"
	.align	4
	.sectionentsize	8
	.align		4
        /*0000*/ 	.word	0x00000000
	.align		4
        /*0004*/ 	.word	0xffffffff
	.align		4
        /*0008*/ 	.word	0x00000000
	.align		4
        /*000c*/ 	.word	0xfffffffe
	.align		4
        /*0010*/ 	.word	0x00000000
	.align		4
        /*0014*/ 	.word	0xfffffffd
	.align		4
        /*0018*/ 	.word	0x00000000
	.align		4
        /*001c*/ 	.word	0xfffffffc


//--------------------- .text._Z6kernelPiii       --------------------------
	.section	.text._Z6kernelPiii,"ax",@progbits
	.align	128
        .global         _Z6kernelPiii
        .type           _Z6kernelPiii,@function
        .size           _Z6kernelPiii,(.L_x_1 - _Z6kernelPiii)
        .other          _Z6kernelPiii,@"STO_CUDA_ENTRY STV_DEFAULT"
_Z6kernelPiii:
.text._Z6kernelPiii:
[----:B------:R-:W-:Y:S01]  /*0000*/  LDC R1, c[0x0][0x37c] ;  /* 0x0000df00ff017b82 */ /* 0x000fe20000000800 */
[----:B------:R-:W0:Y:S07]  /*0010*/  S2R R5, SR_TID.X ;  /* 0x0000000000057919 */ /* 0x000e2e0000002100 */
[----:B------:R-:W0:Y:S01]  /*0020*/  S2UR UR6, SR_CTAID.X ;  /* 0x00000000000679c3 */ /* 0x000e220000002500 */
[----:B------:R-:W1:Y:S01]  /*0030*/  LDCU UR8, c[0x0][0x388] ;  /* 0x00007100ff0877ac */ /* 0x000e620008000800 */
[----:B------:R-:W2:Y:S01]  /*0040*/  S2R R7, SR_TID.Y ;  /* 0x0000000000077919 */ /* 0x000ea20000002200 */
[----:B------:R-:W3:Y:S05]  /*0050*/  LDCU.64 UR4, c[0x0][0x358] ;  /* 0x00006b00ff0477ac */ /* 0x000eea0008000a00 */
[----:B------:R-:W0:Y:S08]  /*0060*/  LDC R0, c[0x0][0x360] ;  /* 0x0000d800ff007b82 */ /* 0x000e300000000800 */
[----:B------:R-:W2:Y:S08]  /*0070*/  S2UR UR7, SR_CTAID.Y ;  /* 0x00000000000779c3 */ /* 0x000eb00000002600 */
[----:B------:R-:W2:Y:S08]  /*0080*/  LDC R4, c[0x0][0x364] ;  /* 0x0000d900ff047b82 */ /* 0x000eb00000000800 */
[----:B------:R-:W4:Y:S01]  /*0090*/  LDC.64 R2, c[0x0][0x380] ;  /* 0x0000e000ff027b82 */ /* 0x000f220000000a00 */
[----:B0-----:R-:W-:-:S02]  /*00a0*/  IMAD R0, R0, UR6, R5 ;  /* 0x0000000600007c24 */ /* 0x001fc4000f8e0205 */
[----:B--2---:R-:W-:-:S04]  /*00b0*/  IMAD R5, R4, UR7, R7 ;  /* 0x0000000704057c24 */ /* 0x004fc8000f8e0207 */
[----:B-1----:R-:W-:-:S04]  /*00c0*/  IMAD R5, R5, UR8, R0 ;  /* 0x0000000805057c24 */ /* 0x002fc8000f8e0200 */
[----:B----4-:R-:W-:-:S05]  /*00d0*/  IMAD.WIDE R2, R5, 0x4, R2 ;  /* 0x0000000405027825 */ /* 0x010fca00078e0202 */
[----:B---3--:R-:W2:Y:S02]  /*00e0*/  LDG.E R0, desc[UR4][R2.64] ;  /* 0x0000000402007981 */ /* 0x008ea4000c1e1900 */
[----:B--2---:R-:W-:-:S05]  /*00f0*/  IADD3 R5, PT, PT, R0, 0x1, RZ ;  /* 0x0000000100057810 */ /* 0x004fca0007ffe0ff */
[----:B------:R-:W-:Y:S01]  /*0100*/  STG.E desc[UR4][R2.64], R5 ;  /* 0x0000000502007986 */ /* 0x000fe2000c101904 */
[----:B------:R-:W-:Y:S05]  /*0110*/  EXIT ;  /* 0x000000000000794d */ /* 0x000fea0003800000 */
.L_x_0:
[----:B------:R-:W-:-:S00]  /*0120*/  BRA `(.L_x_0) ;  /* 0xfffffffc00fc7947 */ /* 0x000fc0000383ffff */
[----:B------:R-:W-:-:S00]  /*0130*/  NOP ;  /* 0x0000000000007918 */ /* 0x000fc00000000000 */
        /* <DEDUP_REMOVED lines=12> */
.L_x_1:


//--------------------- .nv.shared.reserved.0     --------------------------
	.section	.nv.shared.reserved.0,"aw",@nobits
	.weak		__nv_reservedSMEM_offset_0_alias
	.size		__nv_reservedSMEM_offset_0_alias, 0, 64
	.other		__nv_reservedSMEM_offset_0_alias,@"STO_CUDA_RESERVED_SHARED STV_DEFAULT"
__nv_reservedSMEM_offset_0_alias:
	.zero		0
	.zero		64


//--------------------- .nv.constant0._Z6kernelPiii --------------------------
	.section	.nv.constant0._Z6kernelPiii,"a",@progbits
	.sectionflags	@""
	.align	4
.nv.constant0._Z6kernelPiii:
	.zero		912


//--------------------- SYMBOLS --------------------------

	.type		.nv.reservedSmem.offset0,@object
	.size		.nv.reservedSmem.offset0,0x4
